//
// Generated by NVIDIA NVVM Compiler
//
// Compiler Build ID: CL-36424714
// Cuda compilation tools, release 13.0, V13.0.88
// Based on NVVM 20.0.0
//

.version 9.0
.target sm_100
.address_size 64

	// .globl	convolution_kernel_naive
// _ZZ18convolution_kernelPfS_S_PjE10shared_mem has been demoted

.visible .entry convolution_kernel_naive(
	.param .u64 .ptr .align 1 convolution_kernel_naive_param_0,
	.param .u64 .ptr .align 1 convolution_kernel_naive_param_1,
	.param .u64 .ptr .align 1 convolution_kernel_naive_param_2
)
{
	.reg .pred 	%p<2>;
	.reg .b32 	%r<19>;
	.reg .b32 	%f<55>;
	.reg .b64 	%rd<16>;

	ld.param.u64 	%rd5, [convolution_kernel_naive_param_0];
	ld.param.u64 	%rd6, [convolution_kernel_naive_param_1];
	ld.param.u64 	%rd7, [convolution_kernel_naive_param_2];
	cvta.to.global.u64 	%rd8, %rd7;
	cvta.to.global.u64 	%rd9, %rd6;
	mov.u32 	%r9, %ctaid.y;
	mov.u32 	%r10, %ntid.y;
	mov.u32 	%r11, %tid.y;
	mad.lo.s32 	%r1, %r9, %r10, %r11;
	mov.u32 	%r12, %ctaid.x;
	mov.u32 	%r13, %ntid.x;
	mov.u32 	%r14, %tid.x;
	mad.lo.s32 	%r2, %r12, %r13, %r14;
	add.s64 	%rd15, %rd8, 32;
	add.s64 	%rd2, %rd9, 32;
	mad.lo.s32 	%r17, %r1, 1040, %r2;
	mov.f32 	%f54, 0f00000000;
	mov.b32 	%r18, 0;
$L__BB0_1:
	mul.wide.s32 	%rd10, %r17, 4;
	add.s64 	%rd11, %rd2, %rd10;
	ld.global.f32 	%f4, [%rd11+-32];
	ld.global.f32 	%f5, [%rd15+-32];
	fma.rn.f32 	%f6, %f4, %f5, %f54;
	ld.global.f32 	%f7, [%rd11+-28];
	ld.global.f32 	%f8, [%rd15+-28];
	fma.rn.f32 	%f9, %f7, %f8, %f6;
	ld.global.f32 	%f10, [%rd11+-24];
	ld.global.f32 	%f11, [%rd15+-24];
	fma.rn.f32 	%f12, %f10, %f11, %f9;
	ld.global.f32 	%f13, [%rd11+-20];
	ld.global.f32 	%f14, [%rd15+-20];
	fma.rn.f32 	%f15, %f13, %f14, %f12;
	ld.global.f32 	%f16, [%rd11+-16];
	ld.global.f32 	%f17, [%rd15+-16];
	fma.rn.f32 	%f18, %f16, %f17, %f15;
	ld.global.f32 	%f19, [%rd11+-12];
	ld.global.f32 	%f20, [%rd15+-12];
	fma.rn.f32 	%f21, %f19, %f20, %f18;
	ld.global.f32 	%f22, [%rd11+-8];
	ld.global.f32 	%f23, [%rd15+-8];
	fma.rn.f32 	%f24, %f22, %f23, %f21;
	ld.global.f32 	%f25, [%rd11+-4];
	ld.global.f32 	%f26, [%rd15+-4];
	fma.rn.f32 	%f27, %f25, %f26, %f24;
	ld.global.f32 	%f28, [%rd11];
	ld.global.f32 	%f29, [%rd15];
	fma.rn.f32 	%f30, %f28, %f29, %f27;
	ld.global.f32 	%f31, [%rd11+4];
	ld.global.f32 	%f32, [%rd15+4];
	fma.rn.f32 	%f33, %f31, %f32, %f30;
	ld.global.f32 	%f34, [%rd11+8];
	ld.global.f32 	%f35, [%rd15+8];
	fma.rn.f32 	%f36, %f34, %f35, %f33;
	ld.global.f32 	%f37, [%rd11+12];
	ld.global.f32 	%f38, [%rd15+12];
	fma.rn.f32 	%f39, %f37, %f38, %f36;
	ld.global.f32 	%f40, [%rd11+16];
	ld.global.f32 	%f41, [%rd15+16];
	fma.rn.f32 	%f42, %f40, %f41, %f39;
	ld.global.f32 	%f43, [%rd11+20];
	ld.global.f32 	%f44, [%rd15+20];
	fma.rn.f32 	%f45, %f43, %f44, %f42;
	ld.global.f32 	%f46, [%rd11+24];
	ld.global.f32 	%f47, [%rd15+24];
	fma.rn.f32 	%f48, %f46, %f47, %f45;
	ld.global.f32 	%f49, [%rd11+28];
	ld.global.f32 	%f50, [%rd15+28];
	fma.rn.f32 	%f51, %f49, %f50, %f48;
	ld.global.f32 	%f52, [%rd11+32];
	ld.global.f32 	%f53, [%rd15+32];
	fma.rn.f32 	%f54, %f52, %f53, %f51;
	add.s32 	%r18, %r18, 1;
	add.s64 	%rd15, %rd15, 68;
	add.s32 	%r17, %r17, 1040;
	setp.ne.s32 	%p1, %r18, 17;
	@%p1 bra 	$L__BB0_1;
	cvta.to.global.u64 	%rd12, %rd5;
	shl.b32 	%r15, %r1, 10;
	add.s32 	%r16, %r15, %r2;
	mul.wide.s32 	%rd13, %r16, 4;
	add.s64 	%rd14, %rd12, %rd13;
	st.global.f32 	[%rd14], %f54;
	ret;

}
	// .globl	_Z18convolution_kernelPfS_S_Pj
.visible .entry _Z18convolution_kernelPfS_S_Pj(
	.param .u64 .ptr .align 1 _Z18convolution_kernelPfS_S_Pj_param_0,
	.param .u64 .ptr .align 1 _Z18convolution_kernelPfS_S_Pj_param_1,
	.param .u64 .ptr .align 1 _Z18convolution_kernelPfS_S_Pj_param_2,
	.param .u64 .ptr .align 1 _Z18convolution_kernelPfS_S_Pj_param_3
)
{
	.reg .pred 	%p<11>;
	.reg .b32 	%r<47>;
	.reg .b32 	%f<56>;
	.reg .b64 	%rd<17>;
	// demoted variable
	.shared .align 4 .b8 _ZZ18convolution_kernelPfS_S_PjE10shared_mem[6144];
	ld.param.u64 	%rd4, [_Z18convolution_kernelPfS_S_Pj_param_0];
	ld.param.u64 	%rd5, [_Z18convolution_kernelPfS_S_Pj_param_1];
	ld.param.u64 	%rd6, [_Z18convolution_kernelPfS_S_Pj_param_2];
	ld.param.u64 	%rd7, [_Z18convolution_kernelPfS_S_Pj_param_3];
	mov.u32 	%r1, %tid.x;
	mov.u32 	%r2, %tid.y;
	mov.u32 	%r10, %ctaid.x;
	mov.u32 	%r11, %ctaid.y;
	mov.u32 	%r3, %ntid.x;
	mov.u32 	%r4, %ntid.y;
	add.s32 	%r12, %r4, -16;
	mad.lo.s32 	%r13, %r12, %r11, %r2;
	add.s32 	%r14, %r3, -16;
	mad.lo.s32 	%r15, %r14, %r10, %r1;
	add.s32 	%r5, %r13, -8;
	add.s32 	%r6, %r15, -8;
	max.s32 	%r17, %r13, %r15;
	setp.gt.s32 	%p2, %r17, 1040;
	max.u32 	%r18, %r5, %r6;
	setp.lt.u32 	%p1, %r18, 1024;
	@%p2 bra 	$L__BB1_9;
	not.pred 	%p3, %p1;
	@%p3 bra 	$L__BB1_3;
	shl.b32 	%r25, %r5, 10;
	add.s32 	%r26, %r25, %r6;
	cvta.to.global.u64 	%rd8, %rd5;
	mul.wide.u32 	%rd9, %r26, 4;
	add.s64 	%rd10, %rd8, %rd9;
	ld.global.f32 	%f3, [%rd10];
	shl.b32 	%r27, %r2, 7;
	mov.u32 	%r28, _ZZ18convolution_kernelPfS_S_PjE10shared_mem;
	add.s32 	%r29, %r28, %r27;
	shl.b32 	%r30, %r1, 2;
	add.s32 	%r31, %r29, %r30;
	st.shared.f32 	[%r31], %f3;
	bra.uni 	$L__BB1_4;
$L__BB1_3:
	shl.b32 	%r19, %r2, 7;
	mov.u32 	%r20, _ZZ18convolution_kernelPfS_S_PjE10shared_mem;
	add.s32 	%r21, %r20, %r19;
	shl.b32 	%r22, %r1, 2;
	add.s32 	%r23, %r21, %r22;
	mov.b32 	%r24, 0;
	st.shared.u32 	[%r23], %r24;
$L__BB1_4:
	bar.sync 	0;
	min.u32 	%r33, %r1, %r2;
	setp.lt.u32 	%p4, %r33, 8;
	add.s32 	%r34, %r4, -8;
	setp.ge.s32 	%p5, %r2, %r34;
	or.pred  	%p6, %p4, %p5;
	@%p6 bra 	$L__BB1_9;
	add.s32 	%r35, %r3, -8;
	setp.ge.s32 	%p7, %r1, %r35;
	or.pred  	%p9, %p3, %p7;
	@%p9 bra 	$L__BB1_9;
	cvta.to.global.u64 	%rd11, %rd7;
	atom.global.add.u32 	%r38, [%rd11], 1;
	shl.b32 	%r39, %r2, 7;
	shl.b32 	%r40, %r1, 2;
	add.s32 	%r41, %r39, %r40;
	mov.u32 	%r42, _ZZ18convolution_kernelPfS_S_PjE10shared_mem;
	add.s32 	%r7, %r42, %r41;
	cvta.to.global.u64 	%rd12, %rd6;
	add.s64 	%rd16, %rd12, 544;
	mov.f32 	%f55, 0f00000000;
	mov.b32 	%r46, 1024;
$L__BB1_7:
	add.s32 	%r43, %r7, %r46;
	ld.shared.f32 	%f5, [%r43+-1024];
	ld.global.f32 	%f6, [%rd16+-544];
	fma.rn.f32 	%f7, %f5, %f6, %f55;
	ld.shared.f32 	%f8, [%r43+-896];
	ld.global.f32 	%f9, [%rd16+-476];
	fma.rn.f32 	%f10, %f8, %f9, %f7;
	ld.shared.f32 	%f11, [%r43+-768];
	ld.global.f32 	%f12, [%rd16+-408];
	fma.rn.f32 	%f13, %f11, %f12, %f10;
	ld.shared.f32 	%f14, [%r43+-640];
	ld.global.f32 	%f15, [%rd16+-340];
	fma.rn.f32 	%f16, %f14, %f15, %f13;
	ld.shared.f32 	%f17, [%r43+-512];
	ld.global.f32 	%f18, [%rd16+-272];
	fma.rn.f32 	%f19, %f17, %f18, %f16;
	ld.shared.f32 	%f20, [%r43+-384];
	ld.global.f32 	%f21, [%rd16+-204];
	fma.rn.f32 	%f22, %f20, %f21, %f19;
	ld.shared.f32 	%f23, [%r43+-256];
	ld.global.f32 	%f24, [%rd16+-136];
	fma.rn.f32 	%f25, %f23, %f24, %f22;
	ld.shared.f32 	%f26, [%r43+-128];
	ld.global.f32 	%f27, [%rd16+-68];
	fma.rn.f32 	%f28, %f26, %f27, %f25;
	ld.shared.f32 	%f29, [%r43];
	ld.global.f32 	%f30, [%rd16];
	fma.rn.f32 	%f31, %f29, %f30, %f28;
	ld.shared.f32 	%f32, [%r43+128];
	ld.global.f32 	%f33, [%rd16+68];
	fma.rn.f32 	%f34, %f32, %f33, %f31;
	ld.shared.f32 	%f35, [%r43+256];
	ld.global.f32 	%f36, [%rd16+136];
	fma.rn.f32 	%f37, %f35, %f36, %f34;
	ld.shared.f32 	%f38, [%r43+384];
	ld.global.f32 	%f39, [%rd16+204];
	fma.rn.f32 	%f40, %f38, %f39, %f37;
	ld.shared.f32 	%f41, [%r43+512];
	ld.global.f32 	%f42, [%rd16+272];
	fma.rn.f32 	%f43, %f41, %f42, %f40;
	ld.shared.f32 	%f44, [%r43+640];
	ld.global.f32 	%f45, [%rd16+340];
	fma.rn.f32 	%f46, %f44, %f45, %f43;
	ld.shared.f32 	%f47, [%r43+768];
	ld.global.f32 	%f48, [%rd16+408];
	fma.rn.f32 	%f49, %f47, %f48, %f46;
	ld.shared.f32 	%f50, [%r43+896];
	ld.global.f32 	%f51, [%rd16+476];
	fma.rn.f32 	%f52, %f50, %f51, %f49;
	ld.shared.f32 	%f53, [%r43+1024];
	ld.global.f32 	%f54, [%rd16+544];
	fma.rn.f32 	%f55, %f53, %f54, %f52;
	add.s32 	%r46, %r46, 4;
	add.s64 	%rd16, %rd16, 4;
	setp.ne.s32 	%p10, %r46, 1092;
	@%p10 bra 	$L__BB1_7;
	shl.b32 	%r44, %r5, 10;
	add.s32 	%r45, %r44, %r6;
	cvta.to.global.u64 	%rd13, %rd4;
	mul.wide.u32 	%rd14, %r45, 4;
	add.s64 	%rd15, %rd13, %rd14;
	st.global.f32 	[%rd15], %f55;
$L__BB1_9:
	ret;

}


// ===== COMPILED SASS (sm_100) =====

	.target	sm_100

	.elftype	@"ET_EXEC"


//--------------------- .note.nv.tkinfo           --------------------------
	.section	.note.nv.tkinfo,"",@"SHT_NOTE"
	.sectionflags	@"SHF_NOTE_NV_TKINFO"
	.tkinfo
        /*0018*/ 	.word	0x00000002
        /*0030*/ 	.string	""
        /*0030*/ 	.string	"ptxas"
        /*0030*/ 	.string	"Cuda compilation tools, release 13.0, V13.0.88"
        /*0030*/ 	.string	"Build cuda_13.0.r13.0/compiler.36424714_0"
        /*0030*/ 	.string	"-arch sm_100 -m 64 "



//--------------------- .note.nv.cuinfo           --------------------------
	.section	.note.nv.cuinfo,"",@"SHT_NOTE"
	.sectionflags	@"SHF_NOTE_NV_CUINFO"
        /*0018*/ 	.short	0x0002
        /*001a*/ 	.short	0x0064
        /*001c*/ 	.short	0x0082
	.zero		2


//--------------------- .nv.info                  --------------------------
	.section	.nv.info,"",@"SHT_CUDA_INFO"
	.align	4


	//----- nvinfo : EIATTR_REGCOUNT
	.align		4
        /*0000*/ 	.byte	0x04, 0x2f
        /*0002*/ 	.short	(.L_1 - .L_0)
	.align		4
.L_0:
        /*0004*/ 	.word	index@(convolution_kernel_naive)
        /*0008*/ 	.word	0x0000001f


	//----- nvinfo : EIATTR_FRAME_SIZE
	.align		4
.L_1:
        /*000c*/ 	.byte	0x04, 0x11
        /*000e*/ 	.short	(.L_3 - .L_2)
	.align		4
.L_2:
        /*0010*/ 	.word	index@(convolution_kernel_naive)
        /*0014*/ 	.word	0x00000000


	//----- nvinfo : EIATTR_REGCOUNT
	.align		4
.L_3:
        /*0018*/ 	.byte	0x04, 0x2f
        /*001a*/ 	.short	(.L_5 - .L_4)
	.align		4
.L_4:
        /*001c*/ 	.word	index@(_Z18convolution_kernelPfS_S_Pj)
        /*0020*/ 	.word	0x00000020


	//----- nvinfo : EIATTR_FRAME_SIZE
	.align		4
.L_5:
        /*0024*/ 	.byte	0x04, 0x11
        /*0026*/ 	.short	(.L_7 - .L_6)
	.align		4
.L_6:
        /*0028*/ 	.word	index@(_Z18convolution_kernelPfS_S_Pj)
        /*002c*/ 	.word	0x00000000


	//----- nvinfo : EIATTR_MIN_STACK_SIZE
	.align		4
.L_7:
        /*0030*/ 	.byte	0x04, 0x12
        /*0032*/ 	.short	(.L_9 - .L_8)
	.align		4
.L_8:
        /*0034*/ 	.word	index@(_Z18convolution_kernelPfS_S_Pj)
        /*0038*/ 	.word	0x00000000


	//----- nvinfo : EIATTR_MIN_STACK_SIZE
	.align		4
.L_9:
        /*003c*/ 	.byte	0x04, 0x12
        /*003e*/ 	.short	(.L_11 - .L_10)
	.align		4
.L_10:
        /*0040*/ 	.word	index@(convolution_kernel_naive)
        /*0044*/ 	.word	0x00000000
.L_11:


//--------------------- .nv.compat                --------------------------
	.section	.nv.compat,"",@"SHT_CUDA_COMPAT_INFO"
	.align	4
        /*0000*/ 	.byte	0x02, 0x09, 0x00, 0x00, 0x02, 0x02, 0x01, 0x00, 0x02, 0x05, 0x05, 0x00, 0x03, 0x07, 0x01, 0x01
        /*0010*/ 	.byte	0x02, 0x03, 0x00, 0x00, 0x02, 0x06, 0x01, 0x00, 0x04, 0x0b, 0x08, 0x00, 0x09, 0x00, 0x00, 0x00
        /*0020*/ 	.byte	0x00, 0x00, 0x00, 0x00


//--------------------- .nv.info._Z18convolution_kernelPfS_S_Pj --------------------------
	.section	.nv.info._Z18convolution_kernelPfS_S_Pj,"",@"SHT_CUDA_INFO"
	.sectionflags	@""
	.align	4


	//----- nvinfo : EIATTR_CUDA_API_VERSION
	.align		4
        /*0000*/ 	.byte	0x04, 0x37
        /*0002*/ 	.short	(.L_13 - .L_12)
.L_12:
        /*0004*/ 	.word	0x00000082


	//----- nvinfo : EIATTR_KPARAM_INFO
	.align		4
.L_13:
        /*0008*/ 	.byte	0x04, 0x17
        /*000a*/ 	.short	(.L_15 - .L_14)
.L_14:
        /*000c*/ 	.word	0x00000000
        /*0010*/ 	.short	0x0003
        /*0012*/ 	.short	0x0018
        /*0014*/ 	.byte	0x00, 0xf5, 0x21, 0x00


	//----- nvinfo : EIATTR_KPARAM_INFO
	.align		4
.L_15:
        /*0018*/ 	.byte	0x04, 0x17
        /*001a*/ 	.short	(.L_17 - .L_16)
.L_16:
        /*001c*/ 	.word	0x00000000
        /*0020*/ 	.short	0x0002
        /*0022*/ 	.short	0x0010
        /*0024*/ 	.byte	0x00, 0xf5, 0x21, 0x00


	//----- nvinfo : EIATTR_KPARAM_INFO
	.align		4
.L_17:
        /*0028*/ 	.byte	0x04, 0x17
        /*002a*/ 	.short	(.L_19 - .L_18)
.L_18:
        /*002c*/ 	.word	0x00000000
        /*0030*/ 	.short	0x0001
        /*0032*/ 	.short	0x0008
        /*0034*/ 	.byte	0x00, 0xf5, 0x21, 0x00


	//----- nvinfo : EIATTR_KPARAM_INFO
	.align		4
.L_19:
        /*0038*/ 	.byte	0x04, 0x17
        /*003a*/ 	.short	(.L_21 - .L_20)
.L_20:
        /*003c*/ 	.word	0x00000000
        /*0040*/ 	.short	0x0000
        /*0042*/ 	.short	0x0000
        /*0044*/ 	.byte	0x00, 0xf5, 0x21, 0x00


	//----- nvinfo : EIATTR_SPARSE_MMA_MASK
	.align		4
.L_21:
        /*0048*/ 	.byte	0x03, 0x50
        /*004a*/ 	.short	0x0000


	//----- nvinfo : EIATTR_MAXREG_COUNT
	.align		4
        /*004c*/ 	.byte	0x03, 0x1b
        /*004e*/ 	.short	0x00ff


	//----- nvinfo : EIATTR_NUM_BARRIERS
	.align		4
        /*0050*/ 	.byte	0x02, 0x4c
        /*0052*/ 	.byte	0x01
	.zero		1


	//----- nvinfo : EIATTR_MERCURY_ISA_VERSION
	.align		4
        /*0054*/ 	.byte	0x03, 0x5f
        /*0056*/ 	.short	0x0101


	//----- nvinfo : EIATTR_INT_WARP_WIDE_INSTR_OFFSETS
	.align		4
        /*0058*/ 	.byte	0x04, 0x31
        /*005a*/ 	.short	(.L_23 - .L_22)


	//   ....[0]....
.L_22:
        /*005c*/ 	.word	0x000002e0


	//----- nvinfo : EIATTR_VRC_CTA_INIT_COUNT
	.align		4
.L_23:
        /*0060*/ 	.byte	0x02, 0x4a
	.zero		1
	.zero		1


	//----- nvinfo : EIATTR_EXIT_INSTR_OFFSETS
	.align		4
        /*0064*/ 	.byte	0x04, 0x1c
        /*0066*/ 	.short	(.L_25 - .L_24)


	//   ....[0]....
.L_24:
        /*0068*/ 	.word	0x000000d0


	//   ....[1]....
        /*006c*/ 	.word	0x00000270


	//   ....[2]....
        /*0070*/ 	.word	0x000002b0


	//   ....[3]....
        /*0074*/ 	.word	0x00000780


	//----- nvinfo : EIATTR_CBANK_PARAM_SIZE
	.align		4
.L_25:
        /*0078*/ 	.byte	0x03, 0x19
        /*007a*/ 	.short	0x0020


	//----- nvinfo : EIATTR_PARAM_CBANK
	.align		4
        /*007c*/ 	.byte	0x04, 0x0a
        /*007e*/ 	.short	(.L_27 - .L_26)
	.align		4
.L_26:
        /*0080*/ 	.word	index@(.nv.constant0._Z18convolution_kernelPfS_S_Pj)
        /*0084*/ 	.short	0x0380
        /*0086*/ 	.short	0x0020


	//----- nvinfo : EIATTR_SW_WAR
	.align		4
.L_27:
        /*0088*/ 	.byte	0x04, 0x36
        /*008a*/ 	.short	(.L_29 - .L_28)
.L_28:
        /*008c*/ 	.word	0x00000008
.L_29:


//--------------------- .nv.info.convolution_kernel_naive --------------------------
	.section	.nv.info.convolution_kernel_naive,"",@"SHT_CUDA_INFO"
	.sectionflags	@""
	.align	4


	//----- nvinfo : EIATTR_CUDA_API_VERSION
	.align		4
        /*0000*/ 	.byte	0x04, 0x37
        /*0002*/ 	.short	(.L_31 - .L_30)
.L_30:
        /*0004*/ 	.word	0x00000082


	//----- nvinfo : EIATTR_KPARAM_INFO
	.align		4
.L_31:
        /*0008*/ 	.byte	0x04, 0x17
        /*000a*/ 	.short	(.L_33 - .L_32)
.L_32:
        /*000c*/ 	.word	0x00000000
        /*0010*/ 	.short	0x0002
        /*0012*/ 	.short	0x0010
        /*0014*/ 	.byte	0x00, 0xf5, 0x21, 0x00


	//----- nvinfo : EIATTR_KPARAM_INFO
	.align		4
.L_33:
        /*0018*/ 	.byte	0x04, 0x17
        /*001a*/ 	.short	(.L_35 - .L_34)
.L_34:
        /*001c*/ 	.word	0x00000000
        /*0020*/ 	.short	0x0001
        /*0022*/ 	.short	0x0008
        /*0024*/ 	.byte	0x00, 0xf5, 0x21, 0x00


	//----- nvinfo : EIATTR_KPARAM_INFO
	.align		4
.L_35:
        /*0028*/ 	.byte	0x04, 0x17
        /*002a*/ 	.short	(.L_37 - .L_36)
.L_36:
        /*002c*/ 	.word	0x00000000
        /*0030*/ 	.short	0x0000
        /*0032*/ 	.short	0x0000
        /*0034*/ 	.byte	0x00, 0xf5, 0x21, 0x00


	//----- nvinfo : EIATTR_SPARSE_MMA_MASK
	.align		4
.L_37:
        /*0038*/ 	.byte	0x03, 0x50
        /*003a*/ 	.short	0x0000


	//----- nvinfo : EIATTR_MAXREG_COUNT
	.align		4
        /*003c*/ 	.byte	0x03, 0x1b
        /*003e*/ 	.short	0x00ff


	//----- nvinfo : EIATTR_MERCURY_ISA_VERSION
	.align		4
        /*0040*/ 	.byte	0x03, 0x5f
        /*0042*/ 	.short	0x0101


	//----- nvinfo : EIATTR_VRC_CTA_INIT_COUNT
	.align		4
        /*0044*/ 	.byte	0x02, 0x4a
	.zero		1
	.zero		1


	//----- nvinfo : EIATTR_EXIT_INSTR_OFFSETS
	.align		4
        /*0048*/ 	.byte	0x04, 0x1c
        /*004a*/ 	.short	(.L_39 - .L_38)


	//   ....[0]....
.L_38:
        /*004c*/ 	.word	0x00000550


	//----- nvinfo : EIATTR_CBANK_PARAM_SIZE
	.align		4
.L_39:
        /*0050*/ 	.byte	0x03, 0x19
        /*0052*/ 	.short	0x0018


	//----- nvinfo : EIATTR_PARAM_CBANK
	.align		4
        /*0054*/ 	.byte	0x04, 0x0a
        /*0056*/ 	.short	(.L_41 - .L_40)
	.align		4
.L_40:
        /*0058*/ 	.word	index@(.nv.constant0.convolution_kernel_naive)
        /*005c*/ 	.short	0x0380
        /*005e*/ 	.short	0x0018


	//----- nvinfo : EIATTR_SW_WAR
	.align		4
.L_41:
        /*0060*/ 	.byte	0x04, 0x36
        /*0062*/ 	.short	(.L_43 - .L_42)
.L_42:
        /*0064*/ 	.word	0x00000008
.L_43:


//--------------------- .nv.callgraph             --------------------------
	.section	.nv.callgraph,"",@"SHT_CUDA_CALLGRAPH"
	.align	4
	.sectionentsize	8
	.align		4
        /*0000*/ 	.word	0x00000000
	.align		4
        /*0004*/ 	.word	0xffffffff
	.align		4
        /*0008*/ 	.word	0x00000000
	.align		4
        /*000c*/ 	.word	0xfffffffe
	.align		4
        /*0010*/ 	.word	0x00000000
	.align		4
        /*0014*/ 	.word	0xfffffffd
	.align		4
        /*0018*/ 	.word	0x00000000
	.align		4
        /*001c*/ 	.word	0xfffffffc


//--------------------- .text._Z18convolution_kernelPfS_S_Pj --------------------------
	.section	.text._Z18convolution_kernelPfS_S_Pj,"ax",@progbits
	.align	128
        .global         _Z18convolution_kernelPfS_S_Pj
        .type           _Z18convolution_kernelPfS_S_Pj,@function
        .size           _Z18convolution_kernelPfS_S_Pj,(.L_x_4 - _Z18convolution_kernelPfS_S_Pj)
        .other          _Z18convolution_kernelPfS_S_Pj,@"STO_CUDA_ENTRY STV_DEFAULT"
_Z18convolution_kernelPfS_S_Pj:
.text._Z18convolution_kernelPfS_S_Pj:
[----:B------:R-:W-:Y:S01]  /*0000*/  LDC R1, c[0x0][0x37c] ;  /* 0x0000df00ff017b82 */ /* 0x000fe20000000800 */
[----:B------:R-:W0:Y:S07]  /*0010*/  S2R R3, SR_TID.X ;  /* 0x0000000000037919 */ /* 0x000e2e0000002100 */
[----:B------:R-:W1:Y:S01]  /*0020*/  LDC R10, c[0x0][0x360] ;  /* 0x0000d800ff0a7b82 */ /* 0x000e620000000800 */
[----:B------:R-:W2:Y:S07]  /*0030*/  S2R R2, SR_TID.Y ;  /* 0x0000000000027919 */ /* 0x000eae0000002200 */
[----:B------:R-:W3:Y:S08]  /*0040*/  LDC R11, c[0x0][0x364] ;  /* 0x0000d900ff0b7b82 */ /* 0x000ef00000000800 */
[----:B------:R-:W0:Y:S08]  /*0050*/  S2UR UR4, SR_CTAID.X ;  /* 0x00000000000479c3 */ /* 0x000e300000002500 */
[----:B------:R-:W2:Y:S01]  /*0060*/  S2UR UR5, SR_CTAID.Y ;  /* 0x00000000000579c3 */ /* 0x000ea20000002600 */
[----:B-1----:R-:W-:-:S02]  /*0070*/  IADD3 R0, PT, PT, R10, -0x10, RZ ;  /* 0xfffffff00a007810 */ /* 0x002fc40007ffe0ff */
[----:B---3--:R-:W-:-:S03]  /*0080*/  IADD3 R5, PT, PT, R11, -0x10, RZ ;  /* 0xfffffff00b057810 */ /* 0x008fc60007ffe0ff */
[----:B0-----:R-:W-:Y:S02]  /*0090*/  IMAD R4, R0, UR4, R3 ;  /* 0x0000000400047c24 */ /* 0x001fe4000f8e0203 */
[----:B--2---:R-:W-:-:S05]  /*00a0*/  IMAD R5, R5, UR5, R2 ;  /* 0x0000000505057c24 */ /* 0x004fca000f8e0202 */
[----:B------:R-:W-:-:S04]  /*00b0*/  VIMNMX R0, PT, PT, R5, R4, !PT ;  /* 0x0000000405007248 */ /* 0x000fc80007fe0100 */
[----:B------:R-:W-:-:S13]  /*00c0*/  ISETP.GT.AND P0, PT, R0, 0x410, PT ;  /* 0x000004100000780c */ /* 0x000fda0003f04270 */
[----:B------:R-:W-:Y:S05]  /*00d0*/  @P0 EXIT ;  /* 0x000000000000094d */ /* 0x000fea0003800000 */
[----:B------:R-:W-:Y:S01]  /*00e0*/  IADD3 R0, PT, PT, R5, -0x8, RZ ;  /* 0xfffffff805007810 */ /* 0x000fe20007ffe0ff */
[----:B------:R-:W-:Y:S01]  /*00f0*/  VIADD R5, R4, 0xfffffff8 ;  /* 0xfffffff804057836 */ /* 0x000fe20000000000 */
[----:B------:R-:W0:Y:S04]  /*0100*/  LDCU.64 UR6, c[0x0][0x358] ;  /* 0x00006b00ff0677ac */ /* 0x000e280008000a00 */
[----:B------:R-:W-:-:S04]  /*0110*/  VIMNMX.U32 R13, PT, PT, R0, R5, !PT ;  /* 0x00000005000d7248 */ /* 0x000fc80007fe0000 */
[----:B------:R-:W-:-:S13]  /*0120*/  ISETP.GE.U32.AND P1, PT, R13, 0x400, PT ;  /* 0x000004000d00780c */ /* 0x000fda0003f26070 */
[----:B------:R-:W1:Y:S01]  /*0130*/  @!P1 LDC.64 R6, c[0x0][0x388] ;  /* 0x0000e200ff069b82 */ /* 0x000e620000000a00 */
[----:B------:R-:W-:-:S05]  /*0140*/  @!P1 LEA R9, R0, R5, 0xa ;  /* 0x0000000500099211 */ /* 0x000fca00078e50ff */
[----:B-1----:R-:W-:-:S06]  /*0150*/  @!P1 IMAD.WIDE.U32 R6, R9, 0x4, R6 ;  /* 0x0000000409069825 */ /* 0x002fcc00078e0006 */
[----:B0-----:R0:W2:Y:S01]  /*0160*/  @!P1 LDG.E R6, desc[UR6][R6.64] ;  /* 0x0000000606069981 */ /* 0x0010a2000c1e1900 */
[----:B------:R-:W1:Y:S01]  /*0170*/  S2UR UR5, SR_CgaCtaId ;  /* 0x00000000000579c3 */ /* 0x000e620000008800 */
[----:B------:R-:W-:Y:S01]  /*0180*/  UMOV UR4, 0x400 ;  /* 0x0000040000047882 */ /* 0x000fe20000000000 */
[----:B------:R-:W-:Y:S01]  /*0190*/  VIADD R11, R11, 0xfffffff8 ;  /* 0xfffffff80b0b7836 */ /* 0x000fe20000000000 */
[----:B------:R-:W-:-:S04]  /*01a0*/  VIMNMX.U32 R8, PT, PT, R3, R2, PT ;  /* 0x0000000203087248 */ /* 0x000fc80003fe0000 */
[----:B------:R-:W-:-:S04]  /*01b0*/  ISETP.GE.AND P0, PT, R2, R11, PT ;  /* 0x0000000b0200720c */ /* 0x000fc80003f06270 */
[----:B------:R-:W-:Y:S01]  /*01c0*/  ISETP.LT.U32.OR P0, PT, R8, 0x8, P0 ;  /* 0x000000080800780c */ /* 0x000fe20000701470 */
[----:B-1----:R-:W-:-:S06]  /*01d0*/  ULEA UR4, UR5, UR4, 0x18 ;  /* 0x0000000405047291 */ /* 0x002fcc000f8ec0ff */
[----:B------:R-:W-:-:S04]  /*01e0*/  @!P1 MOV R9, UR4 ;  /* 0x0000000400099c02 */ /* 0x000fc80008000f00 */
[----:B------:R-:W-:Y:S02]  /*01f0*/  @!P1 LEA R4, R2, R9, 0x7 ;  /* 0x0000000902049211 */ /* 0x000fe400078e38ff */
[----:B------:R-:W-:Y:S02]  /*0200*/  @P1 MOV R9, UR4 ;  /* 0x0000000400091c02 */ /* 0x000fe40008000f00 */
[----:B0-----:R-:W-:-:S03]  /*0210*/  @!P1 LEA R7, R3, R4, 0x2 ;  /* 0x0000000403079211 */ /* 0x001fc600078e10ff */
[----:B------:R-:W-:-:S05]  /*0220*/  @P1 IMAD R12, R2, 0x80, R9 ;  /* 0x00000080020c1824 */ /* 0x000fca00078e0209 */
[----:B------:R-:W-:Y:S01]  /*0230*/  @P1 LEA R12, R3, R12, 0x2 ;  /* 0x0000000c030c1211 */ /* 0x000fe200078e10ff */
[----:B--2---:R0:W-:Y:S04]  /*0240*/  @!P1 STS [R7], R6 ;  /* 0x0000000607009388 */ /* 0x0041e80000000800 */
[----:B------:R0:W-:Y:S01]  /*0250*/  @P1 STS [R12], RZ ;  /* 0x000000ff0c001388 */ /* 0x0001e20000000800 */
[----:B------:R-:W-:Y:S06]  /*0260*/  BAR.SYNC.DEFER_BLOCKING 0x0 ;  /* 0x0000000000007b1d */ /* 0x000fec0000010000 */
[----:B------:R-:W-:Y:S05]  /*0270*/  @P0 EXIT ;  /* 0x000000000000094d */ /* 0x000fea0003800000 */
[----:B------:R-:W-:-:S05]  /*0280*/  VIADD R4, R10, 0xfffffff8 ;  /* 0xfffffff80a047836 */ /* 0x000fca0000000000 */
[----:B------:R-:W-:-:S04]  /*0290*/  ISETP.GE.AND P0, PT, R3, R4, PT ;  /* 0x000000040300720c */ /* 0x000fc80003f06270 */
[----:B------:R-:W-:-:S13]  /*02a0*/  ISETP.GE.U32.OR P0, PT, R13, 0x400, P0 ;  /* 0x000004000d00780c */ /* 0x000fda0000706470 */
[----:B------:R-:W-:Y:S05]  /*02b0*/  @P0 EXIT ;  /* 0x000000000000094d */ /* 0x000fea0003800000 */
[----:B------:R-:W1:Y:S01]  /*02c0*/  S2R R4, SR_LANEID ;  /* 0x0000000000047919 */ /* 0x000e620000000000 */
[----:B0-----:R-:W0:Y:S01]  /*02d0*/  LDC.64 R6, c[0x0][0x398] ;  /* 0x0000e600ff067b82 */ /* 0x001e220000000a00 */
[----:B------:R-:W-:Y:S02]  /*02e0*/  VOTEU.ANY UR4, UPT, PT ;  /* 0x0000000000047886 */ /* 0x000fe400038e0100 */
[----:B------:R-:W-:Y:S02]  /*02f0*/  UFLO.U32 UR5, UR4 ;  /* 0x00000004000572bd */ /* 0x000fe400080e0000 */
[----:B------:R-:W0:Y:S04]  /*0300*/  POPC R11, UR4 ;  /* 0x00000004000b7d09 */ /* 0x000e280008000000 */
[----:B-1----:R-:W-:-:S05]  /*0310*/  ISETP.EQ.U32.AND P0, PT, R4, UR5, PT ;  /* 0x0000000504007c0c */ /* 0x002fca000bf02070 */
[----:B------:R-:W1:Y:S08]  /*0320*/  LDCU.64 UR4, c[0x0][0x390] ;  /* 0x00007200ff0477ac */ /* 0x000e700008000a00 */
[----:B0-----:R0:W-:Y:S01]  /*0330*/  @P0 REDG.E.ADD.STRONG.GPU desc[UR6][R6.64], R11 ;  /* 0x0000000b0600098e */ /* 0x0011e2000c12e106 */
[----:B------:R-:W-:Y:S01]  /*0340*/  LEA R4, R2, R3, 0x5 ;  /* 0x0000000302047211 */ /* 0x000fe200078e28ff */
[----:B------:R-:W-:-:S03]  /*0350*/  HFMA2 R19, -RZ, RZ, 0, 0 ;  /* 0x00000000ff137431 */ /* 0x000fc600000001ff */
[----:B------:R-:W-:Y:S01]  /*0360*/  LEA R4, R4, R9, 0x2 ;  /* 0x0000000904047211 */ /* 0x000fe200078e10ff */
[----:B-1----:R-:W-:-:S04]  /*0370*/  UIADD3 UR4, UP0, UPT, UR4, 0x220, URZ ;  /* 0x0000022004047890 */ /* 0x002fc8000ff1e0ff */
[----:B------:R-:W-:Y:S02]  /*0380*/  UIADD3.X UR5, UPT, UPT, URZ, UR5, URZ, UP0, !UPT ;  /* 0x00000005ff057290 */ /* 0x000fe400087fe4ff */
[----:B------:R-:W-:Y:S01]  /*0390*/  IMAD.U32 R2, RZ, RZ, UR4 ;  /* 0x00000004ff027e24 */ /* 0x000fe2000f8e00ff */
[----:B------:R-:W-:-:S03]  /*03a0*/  UMOV UR4, 0x400 ;  /* 0x0000040000047882 */ /* 0x000fc60000000000 */
[----:B0-----:R-:W-:-:S07]  /*03b0*/  MOV R3, UR5 ;  /* 0x0000000500037c02 */ /* 0x001fce0008000f00 */
.L_x_0:
[----:B------:R-:W2:Y:S04]  /*03c0*/  LDG.E R23, desc[UR6][R2.64+-0x220] ;  /* 0xfffde00602177981 */ /* 0x000ea8000c1e1900 */
[----:B------:R-:W3:Y:S04]  /*03d0*/  LDG.E R26, desc[UR6][R2.64+-0x1dc] ;  /* 0xfffe2406021a7981 */ /* 0x000ee8000c1e1900 */
[----:B------:R-:W4:Y:S04]  /*03e0*/  LDG.E R21, desc[UR6][R2.64+-0x198] ;  /* 0xfffe680602157981 */ /* 0x000f28000c1e1900 */
[----:B------:R-:W5:Y:S04]  /*03f0*/  LDG.E R22, desc[UR6][R2.64+-0x154] ;  /* 0xfffeac0602167981 */ /* 0x000f68000c1e1900 */
        /* <DEDUP_REMOVED lines=12> */
[----:B------:R0:W5:Y:S04]  /*04c0*/  LDG.E R7, desc[UR6][R2.64+0x220] ;  /* 0x0002200602077981 */ /* 0x000168000c1e1900 */
[----:B------:R-:W2:Y:S04]  /*04d0*/  LDS R20, [R4+UR4+-0x400] ;  /* 0xfffc000404147984 */ /* 0x000ea80008000800 */
[----:B------:R-:W3:Y:S01]  /*04e0*/  LDS R29, [R4+UR4+-0x380] ;  /* 0xfffc8004041d7984 */ /* 0x000ee20008000800 */
[----:B0-----:R-:W-:-:S03]  /*04f0*/  IADD3 R2, P0, PT, R2, 0x4, RZ ;  /* 0x0000000402027810 */ /* 0x001fc60007f1e0ff */
[----:B------:R-:W4:Y:S01]  /*0500*/  LDS R24, [R4+UR4+-0x300] ;  /* 0xfffd000404187984 */ /* 0x000f220008000800 */
[----:B------:R-:W-:-:S03]  /*0510*/  IADD3.X R3, PT, PT, RZ, R3, RZ, P0, !PT ;  /* 0x00000003ff037210 */ /* 0x000fc600007fe4ff */
[----:B------:R-:W5:Y:S04]  /*0520*/  LDS R27, [R4+UR4+-0x280] ;  /* 0xfffd8004041b7984 */ /* 0x000f680008000800 */
[----:B------:R-:W0:Y:S01]  /*0530*/  LDS R25, [R4+UR4+-0x200] ;  /* 0xfffe000404197984 */ /* 0x000e220008000800 */
[----:B--2---:R-:W-:-:S03]  /*0540*/  FFMA R20, R20, R23, R19 ;  /* 0x0000001714147223 */ /* 0x004fc60000000013 */
[----:B------:R-:W-:Y:S01]  /*0550*/  LDS R19, [R4+UR4+-0x100] ;  /* 0xffff000404137984 */ /* 0x000fe20008000800 */
[----:B---3--:R-:W-:-:S03]  /*0560*/  FFMA R29, R29, R26, R20 ;  /* 0x0000001a1d1d7223 */ /* 0x008fc60000000014 */
[----:B------:R-:W1:Y:S01]  /*0570*/  LDS R20, [R4+UR4+-0x180] ;  /* 0xfffe800404147984 */ /* 0x000e620008000800 */
[----:B----4-:R-:W-:-:S03]  /*0580*/  FFMA R24, R24, R21, R29 ;  /* 0x0000001518187223 */ /* 0x010fc6000000001d */
[----:B------:R-:W2:Y:S01]  /*0590*/  LDS R21, [R4+UR4+-0x80] ;  /* 0xffff800404157984 */ /* 0x000ea20008000800 */
[----:B-----5:R-:W-:-:S03]  /*05a0*/  FFMA R26, R27, R22, R24 ;  /* 0x000000161b1a7223 */ /* 0x020fc60000000018 */
[----:B------:R-:W3:Y:S01]  /*05b0*/  LDS R23, [R4+UR4] ;  /* 0x0000000404177984 */ /* 0x000ee20008000800 */
[----:B0-----:R-:W-:-:S03]  /*05c0*/  FFMA R29, R25, R16, R26 ;  /* 0x00000010191d7223 */ /* 0x001fc6000000001a */
[----:B------:R-:W0:Y:S04]  /*05d0*/  LDS R24, [R4+UR4+0x80] ;  /* 0x0000800404187984 */ /* 0x000e280008000800 */
[----:B------:R-:W4:Y:S04]  /*05e0*/  LDS R22, [R4+UR4+0x100] ;  /* 0x0001000404167984 */ /* 0x000f280008000800 */
[----:B------:R-:W5:Y:S04]  /*05f0*/  LDS R25, [R4+UR4+0x180] ;  /* 0x0001800404197984 */ /* 0x000f680008000800 */
[----:B------:R-:W5:Y:S04]  /*0600*/  LDS R27, [R4+UR4+0x200] ;  /* 0x00020004041b7984 */ /* 0x000f680008000800 */
[----:B------:R-:W-:Y:S01]  /*0610*/  LDS R16, [R4+UR4+0x300] ;  /* 0x0003000404107984 */ /* 0x000fe20008000800 */
[----:B-1----:R-:W-:-:S03]  /*0620*/  FFMA R26, R20, R13, R29 ;  /* 0x0000000d141a7223 */ /* 0x002fc6000000001d */
[----:B------:R-:W1:Y:S01]  /*0630*/  LDS R20, [R4+UR4+0x280] ;  /* 0x0002800404147984 */ /* 0x000e620008000800 */
[----:B------:R-:W-:-:S03]  /*0640*/  FFMA R26, R19, R10, R26 ;  /* 0x0000000a131a7223 */ /* 0x000fc6000000001a */
[----:B------:R-:W1:Y:S01]  /*0650*/  LDS R13, [R4+UR4+0x380] ;  /* 0x00038004040d7984 */ /* 0x000e620008000800 */
[----:B--2---:R-:W-:-:S03]  /*0660*/  FFMA R8, R21, R8, R26 ;  /* 0x0000000815087223 */ /* 0x004fc6000000001a */
[----:B------:R-:W2:Y:S01]  /*0670*/  LDS R10, [R4+UR4+0x400] ;  /* 0x00040004040a7984 */ /* 0x000ea20008000800 */
[----:B------:R-:W-:Y:S01]  /*0680*/  UIADD3 UR4, UPT, UPT, UR4, 0x4, URZ ;  /* 0x0000000404047890 */ /* 0x000fe2000fffe0ff */
[----:B---3--:R-:W-:-:S03]  /*0690*/  FFMA R23, R23, R18, R8 ;  /* 0x0000001217177223 */ /* 0x008fc60000000008 */
[----:B------:R-:W-:Y:S01]  /*06a0*/  UISETP.NE.AND UP0, UPT, UR4, 0x444, UPT ;  /* 0x000004440400788c */ /* 0x000fe2000bf05270 */
[----:B0-----:R-:W-:-:S04]  /*06b0*/  FFMA R17, R24, R17, R23 ;  /* 0x0000001118117223 */ /* 0x001fc80000000017 */
[----:B----4-:R-:W-:-:S04]  /*06c0*/  FFMA R22, R22, R15, R17 ;  /* 0x0000000f16167223 */ /* 0x010fc80000000011 */
[----:B-----5:R-:W-:-:S04]  /*06d0*/  FFMA R14, R25, R14, R22 ;  /* 0x0000000e190e7223 */ /* 0x020fc80000000016 */
[----:B------:R-:W-:-:S04]  /*06e0*/  FFMA R27, R27, R12, R14 ;  /* 0x0000000c1b1b7223 */ /* 0x000fc8000000000e */
[----:B-1----:R-:W-:-:S04]  /*06f0*/  FFMA R11, R20, R11, R27 ;  /* 0x0000000b140b7223 */ /* 0x002fc8000000001b */
[----:B------:R-:W-:-:S04]  /*0700*/  FFMA R16, R16, R9, R11 ;  /* 0x0000000910107223 */ /* 0x000fc8000000000b */
[----:B------:R-:W-:-:S04]  /*0710*/  FFMA R13, R13, R6, R16 ;  /* 0x000000060d0d7223 */ /* 0x000fc80000000010 */
[----:B--2---:R-:W-:Y:S01]  /*0720*/  FFMA R19, R10, R7, R13 ;  /* 0x000000070a137223 */ /* 0x004fe2000000000d */
[----:B------:R-:W-:Y:S06]  /*0730*/  BRA.U UP0, `(.L_x_0) ;  /* 0xfffffffd00207547 */ /* 0x000fec000b83ffff */
[----:B------:R-:W0:Y:S01]  /*0740*/  LDC.64 R2, c[0x0][0x380] ;  /* 0x0000e000ff027b82 */ /* 0x000e220000000a00 */
[----:B------:R-:W-:-:S05]  /*0750*/  LEA R5, R0, R5, 0xa ;  /* 0x0000000500057211 */ /* 0x000fca00078e50ff */
[----:B0-----:R-:W-:-:S05]  /*0760*/  IMAD.WIDE.U32 R2, R5, 0x4, R2 ;  /* 0x0000000405027825 */ /* 0x001fca00078e0002 */
[----:B------:R-:W-:Y:S01]  /*0770*/  STG.E desc[UR6][R2.64], R19 ;  /* 0x0000001302007986 */ /* 0x000fe2000c101906 */
[----:B------:R-:W-:Y:S05]  /*0780*/  EXIT ;  /* 0x000000000000794d */ /* 0x000fea0003800000 */
.L_x_1:
[----:B------:R-:W-:-:S00]  /*0790*/  BRA `(.L_x_1) ;  /* 0xfffffffc00fc7947 */ /* 0x000fc0000383ffff */
[----:B------:R-:W-:-:S00]  /*07a0*/  NOP ;  /* 0x0000000000007918 */ /* 0x000fc00000000000 */
        /* <DEDUP_REMOVED lines=13> */
.L_x_4:


//--------------------- .text.convolution_kernel_naive --------------------------
	.section	.text.convolution_kernel_naive,"ax",@progbits
	.align	128
        .global         convolution_kernel_naive
        .type           convolution_kernel_naive,@function
        .size           convolution_kernel_naive,(.L_x_5 - convolution_kernel_naive)
        .other          convolution_kernel_naive,@"STO_CUDA_ENTRY STV_DEFAULT"
convolution_kernel_naive:
.text.convolution_kernel_naive:
[----:B------:R-:W-:Y:S01]  /*0000*/  LDC R1, c[0x0][0x37c] ;  /* 0x0000df00ff017b82 */ /* 0x000fe20000000800 */
[----:B------:R-:W0:Y:S07]  /*0010*/  S2R R3, SR_TID.Y ;  /* 0x0000000000037919 */ /* 0x000e2e0000002200 */
[----:B------:R-:W0:Y:S01]  /*0020*/  LDC R0, c[0x0][0x364] ;  /* 0x0000d900ff007b82 */ /* 0x000e220000000800 */
[----:B------:R-:W1:Y:S01]  /*0030*/  LDCU.64 UR6, c[0x0][0x390] ;  /* 0x00007200ff0677ac */ /* 0x000e620008000a00 */
[----:B------:R-:W-:Y:S01]  /*0040*/  HFMA2 R14, -RZ, RZ, 0, 0 ;  /* 0x00000000ff0e7431 */ /* 0x000fe200000001ff */
[----:B------:R-:W2:Y:S01]  /*0050*/  S2R R2, SR_TID.X ;  /* 0x0000000000027919 */ /* 0x000ea20000002100 */
[----:B------:R-:W3:Y:S04]  /*0060*/  LDCU.64 UR8, c[0x0][0x388] ;  /* 0x00007100ff0877ac */ /* 0x000ee80008000a00 */
[----:B------:R-:W0:Y:S01]  /*0070*/  S2UR UR12, SR_CTAID.Y ;  /* 0x00000000000c79c3 */ /* 0x000e220000002600 */
[----:B------:R-:W4:Y:S07]  /*0080*/  LDCU.64 UR10, c[0x0][0x358] ;  /* 0x00006b00ff0a77ac */ /* 0x000f2e0008000a00 */
[----:B------:R-:W2:Y:S01]  /*0090*/  S2UR UR13, SR_CTAID.X ;  /* 0x00000000000d79c3 */ /* 0x000ea20000002500 */
[----:B-1----:R-:W-:-:S04]  /*00a0*/  UIADD3 UR4, UP0, UPT, UR6, 0x20, URZ ;  /* 0x0000002006047890 */ /* 0x002fc8000ff1e0ff */
[----:B------:R-:W-:-:S03]  /*00b0*/  UIADD3.X UR7, UPT, UPT, URZ, UR7, URZ, UP0, !UPT ;  /* 0x00000007ff077290 */ /* 0x000fc600087fe4ff */
[----:B------:R-:W2:Y:S01]  /*00c0*/  LDC R7, c[0x0][0x360] ;  /* 0x0000d800ff077b82 */ /* 0x000ea20000000800 */
[----:B---3--:R-:W-:-:S04]  /*00d0*/  UIADD3 UR5, UP1, UPT, UR8, 0x20, URZ ;  /* 0x0000002008057890 */ /* 0x008fc8000ff3e0ff */
[----:B------:R-:W-:Y:S01]  /*00e0*/  UIADD3.X UR6, UPT, UPT, URZ, UR9, URZ, UP1, !UPT ;  /* 0x00000009ff067290 */ /* 0x000fe20008ffe4ff */
[----:B0-----:R-:W-:Y:S01]  /*00f0*/  IMAD R0, R0, UR12, R3 ;  /* 0x0000000c00007c24 */ /* 0x001fe2000f8e0203 */
[----:B------:R-:W-:Y:S01]  /*0100*/  MOV R3, UR7 ;  /* 0x0000000700037c02 */ /* 0x000fe20008000f00 */
[----:B--2---:R-:W-:Y:S01]  /*0110*/  IMAD R7, R7, UR13, R2 ;  /* 0x0000000d07077c24 */ /* 0x004fe2000f8e0202 */
[----:B------:R-:W-:Y:S01]  /*0120*/  MOV R2, UR4 ;  /* 0x0000000400027c02 */ /* 0x000fe20008000f00 */
[----:B------:R-:W-:Y:S02]  /*0130*/  UMOV UR4, URZ ;  /* 0x000000ff00047c82 */ /* 0x000fe40008000000 */
[----:B----4-:R-:W-:-:S07]  /*0140*/  IMAD R6, R0, 0x410, R7 ;  /* 0x0000041000067824 */ /* 0x010fce00078e0207 */
.L_x_2:
[----:B------:R-:W-:Y:S01]  /*0150*/  MOV R4, UR5 ;  /* 0x0000000500047c02 */ /* 0x000fe20008000f00 */
[----:B------:R-:W2:Y:S01]  /*0160*/  LDG.E R16, desc[UR10][R2.64+-0x20] ;  /* 0xffffe00a02107981 */ /* 0x000ea2000c1e1900 */
[----:B------:R-:W-:-:S03]  /*0170*/  MOV R5, UR6 ;  /* 0x0000000600057c02 */ /* 0x000fc60008000f00 */
[----:B------:R-:W3:Y:S01]  /*0180*/  LDG.E R24, desc[UR10][R2.64+-0x1c] ;  /* 0xffffe40a02187981 */ /* 0x000ee2000c1e1900 */
[----:B------:R-:W-:-:S03]  /*0190*/  IMAD.WIDE R4, R6, 0x4, R4 ;  /* 0x0000000406047825 */ /* 0x000fc600078e0204 */
[----:B------:R-:W4:Y:S04]  /*01a0*/  LDG.E R18, desc[UR10][R2.64+-0x18] ;  /* 0xffffe80a02127981 */ /* 0x000f28000c1e1900 */
        /* <DEDUP_REMOVED lines=15> */
[----:B------:R-:W5:Y:S01]  /*02a0*/  LDG.E R27, desc[UR10][R2.64+0x20] ;  /* 0x0000200a021b7981 */ /* 0x000f62000c1e1900 */
[----:B--2---:R-:W-:-:S03]  /*02b0*/  FFMA R14, R15, R16, R14 ;  /* 0x000000100f0e7223 */ /* 0x004fc6000000000e */
[----:B------:R-:W2:Y:S01]  /*02c0*/  LDG.E R15, desc[UR10][R2.64] ;  /* 0x0000000a020f7981 */ /* 0x000ea2000c1e1900 */
[----:B---3--:R-:W-:-:S03]  /*02d0*/  FFMA R24, R17, R24, R14 ;  /* 0x0000001811187223 */ /* 0x008fc6000000000e */
[----:B------:R-:W2:Y:S01]  /*02e0*/  LDG.E R16, desc[UR10][R4.64] ;  /* 0x0000000a04107981 */ /* 0x000ea2000c1e1900 */
[----:B----4-:R-:W-:-:S03]  /*02f0*/  FFMA R24, R19, R18, R24 ;  /* 0x0000001213187223 */ /* 0x010fc60000000018 */
[----:B------:R-:W3:Y:S04]  /*0300*/  LDG.E R14, desc[UR10][R2.64+0x4] ;  /* 0x0000040a020e7981 */ /* 0x000ee8000c1e1900 */
[----:B------:R-:W3:Y:S01]  /*0310*/  LDG.E R17, desc[UR10][R4.64+0x4] ;  /* 0x0000040a04117981 */ /* 0x000ee2000c1e1900 */
[----:B-----5:R-:W-:-:S03]  /*0320*/  FFMA R24, R21, R20, R24 ;  /* 0x0000001415187223 */ /* 0x020fc60000000018 */
[----:B------:R-:W4:Y:S04]  /*0330*/  LDG.E R19, desc[UR10][R2.64+0x8] ;  /* 0x0000080a02137981 */ /* 0x000f28000c1e1900 */
[----:B------:R-:W4:Y:S01]  /*0340*/  LDG.E R18, desc[UR10][R4.64+0x8] ;  /* 0x0000080a04127981 */ /* 0x000f22000c1e1900 */
[----:B------:R-:W-:-:S03]  /*0350*/  FFMA R24, R23, R22, R24 ;  /* 0x0000001617187223 */ /* 0x000fc60000000018 */
[----:B------:R-:W5:Y:S04]  /*0360*/  LDG.E R21, desc[UR10][R2.64+0xc] ;  /* 0x00000c0a02157981 */ /* 0x000f68000c1e1900 */
[----:B------:R-:W5:Y:S01]  /*0370*/  LDG.E R20, desc[UR10][R4.64+0xc] ;  /* 0x00000c0a04147981 */ /* 0x000f62000c1e1900 */
[----:B------:R-:W-:-:S03]  /*0380*/  FFMA R24, R9, R8, R24 ;  /* 0x0000000809187223 */ /* 0x000fc60000000018 */
[----:B------:R-:W5:Y:S04]  /*0390*/  LDG.E R23, desc[UR10][R2.64+0x10] ;  /* 0x0000100a02177981 */ /* 0x000f68000c1e1900 */
[----:B------:R-:W5:Y:S04]  /*03a0*/  LDG.E R22, desc[UR10][R4.64+0x10] ;  /* 0x0000100a04167981 */ /* 0x000f68000c1e1900 */
[----:B------:R-:W5:Y:S01]  /*03b0*/  LDG.E R8, desc[UR10][R2.64+0x14] ;  /* 0x0000140a02087981 */ /* 0x000f62000c1e1900 */
[----:B------:R-:W-:-:S03]  /*03c0*/  FFMA R28, R11, R10, R24 ;  /* 0x0000000a0b1c7223 */ /* 0x000fc60000000018 */
[----:B------:R-:W5:Y:S04]  /*03d0*/  LDG.E R9, desc[UR10][R4.64+0x14] ;  /* 0x0000140a04097981 */ /* 0x000f68000c1e1900 */
[----:B------:R-:W5:Y:S04]  /*03e0*/  LDG.E R24, desc[UR10][R4.64+0x18] ;  /* 0x0000180a04187981 */ /* 0x000f68000c1e1900 */
[----:B------:R0:W5:Y:S04]  /*03f0*/  LDG.E R10, desc[UR10][R2.64+0x1c] ;  /* 0x00001c0a020a7981 */ /* 0x000168000c1e1900 */
[----:B------:R-:W5:Y:S01]  /*0400*/  LDG.E R11, desc[UR10][R4.64+0x1c] ;  /* 0x00001c0a040b7981 */ /* 0x000f62000c1e1900 */
[----:B------:R-:W-:Y:S01]  /*0410*/  FFMA R13, R13, R12, R28 ;  /* 0x0000000c0d0d7223 */ /* 0x000fe2000000001c */
[----:B------:R-:W-:-:S04]  /*0420*/  UIADD3 UR4, UPT, UPT, UR4, 0x1, URZ ;  /* 0x0000000104047890 */ /* 0x000fc8000fffe0ff */
[----:B------:R-:W-:Y:S01]  /*0430*/  UISETP.NE.AND UP0, UPT, UR4, 0x11, UPT ;  /* 0x000000110400788c */ /* 0x000fe2000bf05270 */
[----:B0-----:R-:W-:Y:S02]  /*0440*/  IADD3 R2, P0, PT, R2, 0x44, RZ ;  /* 0x0000004402027810 */ /* 0x001fe40007f1e0ff */
[----:B------:R-:W-:Y:S02]  /*0450*/  IADD3 R6, PT, PT, R6, 0x410, RZ ;  /* 0x0000041006067810 */ /* 0x000fe40007ffe0ff */
[----:B------:R-:W-:Y:S01]  /*0460*/  IADD3.X R3, PT, PT, RZ, R3, RZ, P0, !PT ;  /* 0x00000003ff037210 */ /* 0x000fe200007fe4ff */
[----:B--2---:R-:W-:-:S04]  /*0470*/  FFMA R16, R16, R15, R13 ;  /* 0x0000000f10107223 */ /* 0x004fc8000000000d */
[----:B---3--:R-:W-:-:S04]  /*0480*/  FFMA R17, R17, R14, R16 ;  /* 0x0000000e11117223 */ /* 0x008fc80000000010 */
[----:B----4-:R-:W-:-:S04]  /*0490*/  FFMA R17, R18, R19, R17 ;  /* 0x0000001312117223 */ /* 0x010fc80000000011 */
[----:B-----5:R-:W-:-:S04]  /*04a0*/  FFMA R17, R20, R21, R17 ;  /* 0x0000001514117223 */ /* 0x020fc80000000011 */
[----:B------:R-:W-:-:S04]  /*04b0*/  FFMA R22, R22, R23, R17 ;  /* 0x0000001716167223 */ /* 0x000fc80000000011 */
[----:B------:R-:W-:-:S04]  /*04c0*/  FFMA R9, R9, R8, R22 ;  /* 0x0000000809097223 */ /* 0x000fc80000000016 */
[----:B------:R-:W-:-:S04]  /*04d0*/  FFMA R24, R24, R25, R9 ;  /* 0x0000001918187223 */ /* 0x000fc80000000009 */
[----:B------:R-:W-:-:S04]  /*04e0*/  FFMA R11, R11, R10, R24 ;  /* 0x0000000a0b0b7223 */ /* 0x000fc80000000018 */
[----:B------:R-:W-:Y:S01]  /*04f0*/  FFMA R14, R26, R27, R11 ;  /* 0x0000001b1a0e7223 */ /* 0x000fe2000000000b */
[----:B------:R-:W-:Y:S06]  /*0500*/  BRA.U UP0, `(.L_x_2) ;  /* 0xfffffffd00107547 */ /* 0x000fec000b83ffff */
[----:B------:R-:W0:Y:S01]  /*0510*/  LDC.64 R2, c[0x0][0x380] ;  /* 0x0000e000ff027b82 */ /* 0x000e220000000a00 */
[----:B------:R-:W-:-:S05]  /*0520*/  LEA R7, R0, R7, 0xa ;  /* 0x0000000700077211 */ /* 0x000fca00078e50ff */
[----:B0-----:R-:W-:-:S05]  /*0530*/  IMAD.WIDE R2, R7, 0x4, R2 ;  /* 0x0000000407027825 */ /* 0x001fca00078e0202 */
[----:B------:R-:W-:Y:S01]  /*0540*/  STG.E desc[UR10][R2.64], R14 ;  /* 0x0000000e02007986 */ /* 0x000fe2000c10190a */
[----:B------:R-:W-:Y:S05]  /*0550*/  EXIT ;  /* 0x000000000000794d */ /* 0x000fea0003800000 */
.L_x_3:
        /* <DEDUP_REMOVED lines=10> */
.L_x_5:


//--------------------- .nv.shared._Z18convolution_kernelPfS_S_Pj --------------------------
	.section	.nv.shared._Z18convolution_kernelPfS_S_Pj,"aw",@nobits
	.sectionflags	@""
	.align	4
.nv.shared._Z18convolution_kernelPfS_S_Pj:
	.zero		7168


//--------------------- .nv.shared.reserved.0     --------------------------
	.section	.nv.shared.reserved.0,"aw",@nobits
	.weak		__nv_reservedSMEM_offset_0_alias
	.size		__nv_reservedSMEM_offset_0_alias, 0, 64
	.other		__nv_reservedSMEM_offset_0_alias,@"STO_CUDA_RESERVED_SHARED STV_DEFAULT"
__nv_reservedSMEM_offset_0_alias:
	.zero		0
	.zero		64


//--------------------- .nv.constant0._Z18convolution_kernelPfS_S_Pj --------------------------
	.section	.nv.constant0._Z18convolution_kernelPfS_S_Pj,"a",@progbits
	.sectionflags	@""
	.align	4
.nv.constant0._Z18convolution_kernelPfS_S_Pj:
	.zero		928


//--------------------- .nv.constant0.convolution_kernel_naive --------------------------
	.section	.nv.constant0.convolution_kernel_naive,"a",@progbits
	.sectionflags	@""
	.align	4
.nv.constant0.convolution_kernel_naive:
	.zero		920


//--------------------- SYMBOLS --------------------------

	.type		.nv.reservedSmem.offset0,@object
	.size		.nv.reservedSmem.offset0,0x4
	.type		.nv.reservedSmem.cap,@object
	.size		.nv.reservedSmem.cap,0x4
